	.headerflags	@"EF_CUDA_TEXMODE_UNIFIED EF_CUDA_64BIT_ADDRESS EF_CUDA_ACCELERATORS EF_CUDA_SM90 EF_CUDA_VIRTUAL_SM(EF_CUDA_SM90)"
	.elftype	@"ET_EXEC"


//--------------------- .nv.info                  --------------------------
	.section	.nv.info,"",@"SHT_CUDA_INFO"
	.align	4


	//----- nvinfo : EIATTR_REGCOUNT
	.align		4
        /*0000*/ 	.byte	0x04, 0x2f
        /*0002*/ 	.short	(.L_1 - .L_0)
	.align		4
.L_0:
        /*0004*/ 	.word	index@(triton_poi_fused_add_3)
        /*0008*/ 	.word	0x0000000a


	//----- nvinfo : EIATTR_MIN_STACK_SIZE
	.align		4
.L_1:
        /*000c*/ 	.byte	0x04, 0x12
        /*000e*/ 	.short	(.L_3 - .L_2)
	.align		4
.L_2:
        /*0010*/ 	.word	index@(triton_poi_fused_add_3)
        /*0014*/ 	.word	0x00000000


	//----- nvinfo : EIATTR_FRAME_SIZE
	.align		4
.L_3:
        /*0018*/ 	.byte	0x04, 0x11
        /*001a*/ 	.short	(.L_5 - .L_4)
	.align		4
.L_4:
        /*001c*/ 	.word	index@(triton_poi_fused_add_3)
        /*0020*/ 	.word	0x00000000


	//----- nvinfo : EIATTR_MIN_STACK_SIZE
	.align		4
.L_5:
        /*0024*/ 	.byte	0x04, 0x12
        /*0026*/ 	.short	(.L_7 - .L_6)
	.align		4
.L_6:
        /*0028*/ 	.word	index@(triton_poi_fused_add_3)
        /*002c*/ 	.word	0x00000000
.L_7:


//--------------------- .nv.info.triton_poi_fused_add_3 --------------------------
	.section	.nv.info.triton_poi_fused_add_3,"",@"SHT_CUDA_INFO"
	.sectionflags	@""
	.align	4


	//----- nvinfo : EIATTR_CUDA_API_VERSION
	.align		4
        /*0000*/ 	.byte	0x04, 0x37
        /*0002*/ 	.short	(.L_9 - .L_8)
.L_8:
        /*0004*/ 	.word	0x0000007c


	//----- nvinfo : EIATTR_KPARAM_INFO
	.align		4
.L_9:
        /*0008*/ 	.byte	0x04, 0x17
        /*000a*/ 	.short	(.L_11 - .L_10)
.L_10:
        /*000c*/ 	.word	0x00000000
        /*0010*/ 	.short	0x0002
        /*0012*/ 	.short	0x0010
        /*0014*/ 	.byte	0x00, 0xf0, 0x11, 0x00


	//----- nvinfo : EIATTR_KPARAM_INFO
	.align		4
.L_11:
        /*0018*/ 	.byte	0x04, 0x17
        /*001a*/ 	.short	(.L_13 - .L_12)
.L_12:
        /*001c*/ 	.word	0x00000000
        /*0020*/ 	.short	0x0001
        /*0022*/ 	.short	0x0008
        /*0024*/ 	.byte	0x00, 0xf4, 0x21, 0x00


	//----- nvinfo : EIATTR_KPARAM_INFO
	.align		4
.L_13:
        /*0028*/ 	.byte	0x04, 0x17
        /*002a*/ 	.short	(.L_15 - .L_14)
.L_14:
        /*002c*/ 	.word	0x00000000
        /*0030*/ 	.short	0x0000
        /*0032*/ 	.short	0x0000
        /*0034*/ 	.byte	0x00, 0xf4, 0x21, 0x00


	//----- nvinfo : EIATTR_SPARSE_MMA_MASK
	.align		4
.L_15:
        /*0038*/ 	.byte	0x03, 0x50
        /*003a*/ 	.short	0x0000


	//----- nvinfo : EIATTR_MAXREG_COUNT
	.align		4
        /*003c*/ 	.byte	0x03, 0x1b
        /*003e*/ 	.short	0x00ff


	//----- nvinfo : EIATTR_EXIT_INSTR_OFFSETS
	.align		4
        /*0040*/ 	.byte	0x04, 0x1c
        /*0042*/ 	.short	(.L_17 - .L_16)


	//   ....[0]....
.L_16:
        /*0044*/ 	.word	0x00000100


	//   ....[1]....
        /*0048*/ 	.word	0x00000120


	//----- nvinfo : EIATTR_REQNTID
	.align		4
.L_17:
        /*004c*/ 	.byte	0x04, 0x10
        /*004e*/ 	.short	(.L_19 - .L_18)
.L_18:
        /*0050*/ 	.word	0x00000080
        /*0054*/ 	.word	0x00000001
        /*0058*/ 	.word	0x00000001


	//----- nvinfo : EIATTR_CBANK_PARAM_SIZE
	.align		4
.L_19:
        /*005c*/ 	.byte	0x03, 0x19
        /*005e*/ 	.short	0x0014


	//----- nvinfo : EIATTR_PARAM_CBANK
	.align		4
        /*0060*/ 	.byte	0x04, 0x0a
        /*0062*/ 	.short	(.L_21 - .L_20)
	.align		4
.L_20:
        /*0064*/ 	.word	index@(.nv.constant0.triton_poi_fused_add_3)
        /*0068*/ 	.short	0x0210
        /*006a*/ 	.short	0x0014


	//----- nvinfo : EIATTR_SW_WAR
	.align		4
.L_21:
        /*006c*/ 	.byte	0x04, 0x36
        /*006e*/ 	.short	(.L_23 - .L_22)
.L_22:
        /*0070*/ 	.word	0x00000008
.L_23:


//--------------------- .nv.callgraph             --------------------------
	.section	.nv.callgraph,"",@"SHT_CUDA_CALLGRAPH"
	.align	4
	.sectionentsize	8
	.align		4
        /*0000*/ 	.word	0x00000000
	.align		4
        /*0004*/ 	.word	0xffffffff
	.align		4
        /*0008*/ 	.word	0x00000000
	.align		4
        /*000c*/ 	.word	0xfffffffe
	.align		4
        /*0010*/ 	.word	0x00000000
	.align		4
        /*0014*/ 	.word	0xfffffffd
	.align		4
        /*0018*/ 	.word	0x00000000
	.align		4
        /*001c*/ 	.word	0xfffffffc


//--------------------- .text.triton_poi_fused_add_3 --------------------------
	.section	.text.triton_poi_fused_add_3,"ax",@progbits
	.align	128
        .global         triton_poi_fused_add_3
        .type           triton_poi_fused_add_3,@function
        .size           triton_poi_fused_add_3,(.L_x_1 - triton_poi_fused_add_3)
        .other          triton_poi_fused_add_3,@"STO_CUDA_ENTRY STV_DEFAULT"
triton_poi_fused_add_3:
.text.triton_poi_fused_add_3:
[----:B------:R-:W0:Y:S02]  /*0000*/  LDC R1, c[0x0][0x28] ;  /* 0x00000a00ff017b82 */ /* 0x000e240000000800 */
[----:B------:R-:W1:Y:S01]  /*0010*/  S2R R0, SR_TID.X ;  /* 0x0000000000007919 */ /* 0x000e620000002100 */
[----:B------:R-:W2:Y:S01]  /*0020*/  LDC.64 R4, c[0x0][0x218] ;  /* 0x00008600ff047b82 */ /* 0x000ea20000000a00 */
[----:B------:R-:W-:Y:S01]  /*0030*/  ULDC.64 UR4, c[0x0][0x208] ;  /* 0x0000820000047ab9 */ /* 0x000fe20000000a00 */
[----:B------:R-:W3:Y:S06]  /*0040*/  S2R R7, SR_CTAID.X ;  /* 0x0000000000077919 */ /* 0x000eec0000002500 */
[----:B------:R-:W4:Y:S01]  /*0050*/  LDC.64 R2, c[0x0][0x210] ;  /* 0x00008400ff027b82 */ /* 0x000f220000000a00 */
[----:B-1----:R-:W-:-:S04]  /*0060*/  LOP3.LUT R0, R0, 0x7f, RZ, 0xc0, !PT ;  /* 0x0000007f00007812 */ /* 0x002fc800078ec0ff */
[----:B---3--:R-:W-:Y:S02]  /*0070*/  LEA R7, R7, R0, 0x7 ;  /* 0x0000000007077211 */ /* 0x008fe400078e38ff */
[----:B------:R-:W-:Y:S02]  /*0080*/  MOV R0, RZ ;  /* 0x000000ff00007202 */ /* 0x000fe40000000f00 */
[C---:B------:R-:W-:Y:S01]  /*0090*/  ISETP.GE.AND P0, PT, R7.reuse, 0x100, PT ;  /* 0x000001000700780c */ /* 0x040fe20003f06270 */
[----:B--2---:R-:W-:-:S04]  /*00a0*/  IMAD.WIDE R4, R7, 0x4, R4 ;  /* 0x0000000407047825 */ /* 0x004fc800078e0204 */
[----:B----4-:R-:W-:Y:S01]  /*00b0*/  IMAD.WIDE R2, R7, 0x4, R2 ;  /* 0x0000000407027825 */ /* 0x010fe200078e0202 */
[----:B------:R-:W-:-:S07]  /*00c0*/  HFMA2.MMA R7, -RZ, RZ, 0, 0 ;  /* 0x00000000ff077435 */ /* 0x000fce00000001ff */
[----:B------:R-:W2:Y:S04]  /*00d0*/  @!P0 LDG.E R0, desc[UR4][R2.64] ;  /* 0x0000000402008981 */ /* 0x000ea8000c1e1900 */
[----:B------:R-:W2:Y:S02]  /*00e0*/  @!P0 LDG.E R7, desc[UR4][R4.64] ;  /* 0x0000000404078981 */ /* 0x000ea4000c1e1900 */
[----:B--2---:R-:W-:Y:S01]  /*00f0*/  FADD R7, R7, R0 ;  /* 0x0000000007077221 */ /* 0x004fe20000000000 */
[----:B------:R-:W-:Y:S06]  /*0100*/  @P0 EXIT ;  /* 0x000000000000094d */ /* 0x000fec0003800000 */
[----:B------:R-:W-:Y:S01]  /*0110*/  STG.E desc[UR4][R2.64], R7 ;  /* 0x0000000702007986 */ /* 0x000fe2000c101904 */
[----:B------:R-:W-:Y:S05]  /*0120*/  EXIT ;  /* 0x000000000000794d */ /* 0x000fea0003800000 */
.L_x_0:
[----:B------:R-:W-:-:S00]  /*0130*/  BRA `(.L_x_0) ;  /* 0xfffffffc00fc7947 */ /* 0x000fc0000383ffff */
[----:B------:R-:W-:-:S00]  /*0140*/  NOP ;  /* 0x0000000000007918 */ /* 0x000fc00000000000 */
        /* <DEDUP_REMOVED lines=11> */
.L_x_1:


//--------------------- .nv.constant0.triton_poi_fused_add_3 --------------------------
	.section	.nv.constant0.triton_poi_fused_add_3,"a",@progbits
	.sectionflags	@""
	.align	4
.nv.constant0.triton_poi_fused_add_3:
	.zero		548
